//
// Generated by NVIDIA NVVM Compiler
//
// Compiler Build ID: CL-36424714
// Cuda compilation tools, release 13.0, V13.0.88
// Based on NVVM 20.0.0
//

.version 9.0
.target sm_100
.address_size 64

	// .globl	_Z4initPii

.visible .entry _Z4initPii(
	.param .u64 .ptr .align 1 _Z4initPii_param_0,
	.param .u32 _Z4initPii_param_1
)
{
	.reg .pred 	%p<2>;
	.reg .b32 	%r<6>;
	.reg .b64 	%rd<5>;

	ld.param.u64 	%rd1, [_Z4initPii_param_0];
	ld.param.u32 	%r2, [_Z4initPii_param_1];
	mov.u32 	%r3, %tid.x;
	mov.u32 	%r4, %ctaid.x;
	mov.u32 	%r5, %ntid.x;
	mad.lo.s32 	%r1, %r4, %r5, %r3;
	setp.ge.s32 	%p1, %r1, %r2;
	@%p1 bra 	$L__BB0_2;
	cvta.to.global.u64 	%rd2, %rd1;
	mul.wide.s32 	%rd3, %r1, 4;
	add.s64 	%rd4, %rd2, %rd3;
	st.global.u32 	[%rd4], %r1;
$L__BB0_2:
	ret;

}
	// .globl	_Z6smoothPiS_i
.visible .entry _Z6smoothPiS_i(
	.param .u64 .ptr .align 1 _Z6smoothPiS_i_param_0,
	.param .u64 .ptr .align 1 _Z6smoothPiS_i_param_1,
	.param .u32 _Z6smoothPiS_i_param_2
)
{
	.reg .pred 	%p<3>;
	.reg .b32 	%r<25>;
	.reg .b64 	%rd<11>;

	ld.param.u64 	%rd4, [_Z6smoothPiS_i_param_0];
	ld.param.u64 	%rd3, [_Z6smoothPiS_i_param_1];
	ld.param.u32 	%r10, [_Z6smoothPiS_i_param_2];
	cvta.to.global.u64 	%rd1, %rd4;
	mov.u32 	%r12, %tid.x;
	mov.u32 	%r13, %ctaid.x;
	mov.u32 	%r14, %ntid.x;
	mad.lo.s32 	%r1, %r13, %r14, %r12;
	mul.wide.s32 	%rd5, %r1, 4;
	add.s64 	%rd2, %rd1, %rd5;
	ld.global.u32 	%r24, [%rd2];
	setp.lt.s32 	%p1, %r1, 1;
	mov.b32 	%r23, 1;
	@%p1 bra 	$L__BB1_2;
	add.s32 	%r16, %r1, -1;
	mul.wide.u32 	%rd6, %r16, 4;
	add.s64 	%rd7, %rd1, %rd6;
	ld.global.u32 	%r17, [%rd7];
	add.s32 	%r24, %r17, %r24;
	mov.b32 	%r23, 2;
$L__BB1_2:
	add.s32 	%r18, %r10, -1;
	setp.ge.s32 	%p2, %r1, %r18;
	@%p2 bra 	$L__BB1_4;
	ld.global.u32 	%r19, [%rd2+4];
	add.s32 	%r24, %r19, %r24;
	add.s32 	%r23, %r23, 1;
$L__BB1_4:
	cvta.to.global.u64 	%rd8, %rd3;
	div.s32 	%r20, %r24, %r23;
	add.s64 	%rd10, %rd8, %rd5;
	st.global.u32 	[%rd10], %r20;
	ret;

}


// ===== COMPILED SASS (sm_100) =====

	.target	sm_100

	.elftype	@"ET_EXEC"


//--------------------- .note.nv.tkinfo           --------------------------
	.section	.note.nv.tkinfo,"",@"SHT_NOTE"
	.sectionflags	@"SHF_NOTE_NV_TKINFO"
	.tkinfo
        /*0018*/ 	.word	0x00000002
        /*0030*/ 	.string	""
        /*0030*/ 	.string	"ptxas"
        /*0030*/ 	.string	"Cuda compilation tools, release 13.0, V13.0.88"
        /*0030*/ 	.string	"Build cuda_13.0.r13.0/compiler.36424714_0"
        /*0030*/ 	.string	"-arch sm_100 -m 64 "



//--------------------- .note.nv.cuinfo           --------------------------
	.section	.note.nv.cuinfo,"",@"SHT_NOTE"
	.sectionflags	@"SHF_NOTE_NV_CUINFO"
        /*0018*/ 	.short	0x0002
        /*001a*/ 	.short	0x0064
        /*001c*/ 	.short	0x0082
	.zero		2


//--------------------- .nv.info                  --------------------------
	.section	.nv.info,"",@"SHT_CUDA_INFO"
	.align	4


	//----- nvinfo : EIATTR_REGCOUNT
	.align		4
        /*0000*/ 	.byte	0x04, 0x2f
        /*0002*/ 	.short	(.L_1 - .L_0)
	.align		4
.L_0:
        /*0004*/ 	.word	index@(_Z4initPii)
        /*0008*/ 	.word	0x00000008


	//----- nvinfo : EIATTR_FRAME_SIZE
	.align		4
.L_1:
        /*000c*/ 	.byte	0x04, 0x11
        /*000e*/ 	.short	(.L_3 - .L_2)
	.align		4
.L_2:
        /*0010*/ 	.word	index@(_Z4initPii)
        /*0014*/ 	.word	0x00000000


	//----- nvinfo : EIATTR_REGCOUNT
	.align		4
.L_3:
        /*0018*/ 	.byte	0x04, 0x2f
        /*001a*/ 	.short	(.L_5 - .L_4)
	.align		4
.L_4:
        /*001c*/ 	.word	index@(_Z6smoothPiS_i)
        /*0020*/ 	.word	0x00000010


	//----- nvinfo : EIATTR_FRAME_SIZE
	.align		4
.L_5:
        /*0024*/ 	.byte	0x04, 0x11
        /*0026*/ 	.short	(.L_7 - .L_6)
	.align		4
.L_6:
        /*0028*/ 	.word	index@(_Z6smoothPiS_i)
        /*002c*/ 	.word	0x00000000


	//----- nvinfo : EIATTR_MIN_STACK_SIZE
	.align		4
.L_7:
        /*0030*/ 	.byte	0x04, 0x12
        /*0032*/ 	.short	(.L_9 - .L_8)
	.align		4
.L_8:
        /*0034*/ 	.word	index@(_Z6smoothPiS_i)
        /*0038*/ 	.word	0x00000000


	//----- nvinfo : EIATTR_MIN_STACK_SIZE
	.align		4
.L_9:
        /*003c*/ 	.byte	0x04, 0x12
        /*003e*/ 	.short	(.L_11 - .L_10)
	.align		4
.L_10:
        /*0040*/ 	.word	index@(_Z4initPii)
        /*0044*/ 	.word	0x00000000
.L_11:


//--------------------- .nv.compat                --------------------------
	.section	.nv.compat,"",@"SHT_CUDA_COMPAT_INFO"
	.align	4
        /*0000*/ 	.byte	0x02, 0x09, 0x00, 0x00, 0x02, 0x02, 0x01, 0x00, 0x02, 0x05, 0x05, 0x00, 0x03, 0x07, 0x01, 0x01
        /*0010*/ 	.byte	0x02, 0x03, 0x00, 0x00, 0x02, 0x06, 0x01, 0x00, 0x04, 0x0b, 0x08, 0x00, 0x09, 0x00, 0x00, 0x00
        /*0020*/ 	.byte	0x00, 0x00, 0x00, 0x00


//--------------------- .nv.info._Z6smoothPiS_i   --------------------------
	.section	.nv.info._Z6smoothPiS_i,"",@"SHT_CUDA_INFO"
	.sectionflags	@""
	.align	4


	//----- nvinfo : EIATTR_CUDA_API_VERSION
	.align		4
        /*0000*/ 	.byte	0x04, 0x37
        /*0002*/ 	.short	(.L_13 - .L_12)
.L_12:
        /*0004*/ 	.word	0x00000082


	//----- nvinfo : EIATTR_KPARAM_INFO
	.align		4
.L_13:
        /*0008*/ 	.byte	0x04, 0x17
        /*000a*/ 	.short	(.L_15 - .L_14)
.L_14:
        /*000c*/ 	.word	0x00000000
        /*0010*/ 	.short	0x0002
        /*0012*/ 	.short	0x0010
        /*0014*/ 	.byte	0x00, 0xf0, 0x11, 0x00


	//----- nvinfo : EIATTR_KPARAM_INFO
	.align		4
.L_15:
        /*0018*/ 	.byte	0x04, 0x17
        /*001a*/ 	.short	(.L_17 - .L_16)
.L_16:
        /*001c*/ 	.word	0x00000000
        /*0020*/ 	.short	0x0001
        /*0022*/ 	.short	0x0008
        /*0024*/ 	.byte	0x00, 0xf5, 0x21, 0x00


	//----- nvinfo : EIATTR_KPARAM_INFO
	.align		4
.L_17:
        /*0028*/ 	.byte	0x04, 0x17
        /*002a*/ 	.short	(.L_19 - .L_18)
.L_18:
        /*002c*/ 	.word	0x00000000
        /*0030*/ 	.short	0x0000
        /*0032*/ 	.short	0x0000
        /*0034*/ 	.byte	0x00, 0xf5, 0x21, 0x00


	//----- nvinfo : EIATTR_SPARSE_MMA_MASK
	.align		4
.L_19:
        /*0038*/ 	.byte	0x03, 0x50
        /*003a*/ 	.short	0x0000


	//----- nvinfo : EIATTR_MAXREG_COUNT
	.align		4
        /*003c*/ 	.byte	0x03, 0x1b
        /*003e*/ 	.short	0x00ff


	//----- nvinfo : EIATTR_MERCURY_ISA_VERSION
	.align		4
        /*0040*/ 	.byte	0x03, 0x5f
        /*0042*/ 	.short	0x0101


	//----- nvinfo : EIATTR_VRC_CTA_INIT_COUNT
	.align		4
        /*0044*/ 	.byte	0x02, 0x4a
	.zero		1
	.zero		1


	//----- nvinfo : EIATTR_EXIT_INSTR_OFFSETS
	.align		4
        /*0048*/ 	.byte	0x04, 0x1c
        /*004a*/ 	.short	(.L_21 - .L_20)


	//   ....[0]....
.L_20:
        /*004c*/ 	.word	0x00000310


	//----- nvinfo : EIATTR_CBANK_PARAM_SIZE
	.align		4
.L_21:
        /*0050*/ 	.byte	0x03, 0x19
        /*0052*/ 	.short	0x0014


	//----- nvinfo : EIATTR_PARAM_CBANK
	.align		4
        /*0054*/ 	.byte	0x04, 0x0a
        /*0056*/ 	.short	(.L_23 - .L_22)
	.align		4
.L_22:
        /*0058*/ 	.word	index@(.nv.constant0._Z6smoothPiS_i)
        /*005c*/ 	.short	0x0380
        /*005e*/ 	.short	0x0014


	//----- nvinfo : EIATTR_SW_WAR
	.align		4
.L_23:
        /*0060*/ 	.byte	0x04, 0x36
        /*0062*/ 	.short	(.L_25 - .L_24)
.L_24:
        /*0064*/ 	.word	0x00000008
.L_25:


//--------------------- .nv.info._Z4initPii       --------------------------
	.section	.nv.info._Z4initPii,"",@"SHT_CUDA_INFO"
	.sectionflags	@""
	.align	4


	//----- nvinfo : EIATTR_CUDA_API_VERSION
	.align		4
        /*0000*/ 	.byte	0x04, 0x37
        /*0002*/ 	.short	(.L_27 - .L_26)
.L_26:
        /*0004*/ 	.word	0x00000082


	//----- nvinfo : EIATTR_KPARAM_INFO
	.align		4
.L_27:
        /*0008*/ 	.byte	0x04, 0x17
        /*000a*/ 	.short	(.L_29 - .L_28)
.L_28:
        /*000c*/ 	.word	0x00000000
        /*0010*/ 	.short	0x0001
        /*0012*/ 	.short	0x0008
        /*0014*/ 	.byte	0x00, 0xf0, 0x11, 0x00


	//----- nvinfo : EIATTR_KPARAM_INFO
	.align		4
.L_29:
        /*0018*/ 	.byte	0x04, 0x17
        /*001a*/ 	.short	(.L_31 - .L_30)
.L_30:
        /*001c*/ 	.word	0x00000000
        /*0020*/ 	.short	0x0000
        /*0022*/ 	.short	0x0000
        /*0024*/ 	.byte	0x00, 0xf5, 0x21, 0x00


	//----- nvinfo : EIATTR_SPARSE_MMA_MASK
	.align		4
.L_31:
        /*0028*/ 	.byte	0x03, 0x50
        /*002a*/ 	.short	0x0000


	//----- nvinfo : EIATTR_MAXREG_COUNT
	.align		4
        /*002c*/ 	.byte	0x03, 0x1b
        /*002e*/ 	.short	0x00ff


	//----- nvinfo : EIATTR_MERCURY_ISA_VERSION
	.align		4
        /*0030*/ 	.byte	0x03, 0x5f
        /*0032*/ 	.short	0x0101


	//----- nvinfo : EIATTR_VRC_CTA_INIT_COUNT
	.align		4
        /*0034*/ 	.byte	0x02, 0x4a
	.zero		1
	.zero		1


	//----- nvinfo : EIATTR_EXIT_INSTR_OFFSETS
	.align		4
        /*0038*/ 	.byte	0x04, 0x1c
        /*003a*/ 	.short	(.L_33 - .L_32)


	//   ....[0]....
.L_32:
        /*003c*/ 	.word	0x00000070


	//   ....[1]....
        /*0040*/ 	.word	0x000000c0


	//----- nvinfo : EIATTR_CBANK_PARAM_SIZE
	.align		4
.L_33:
        /*0044*/ 	.byte	0x03, 0x19
        /*0046*/ 	.short	0x000c


	//----- nvinfo : EIATTR_PARAM_CBANK
	.align		4
        /*0048*/ 	.byte	0x04, 0x0a
        /*004a*/ 	.short	(.L_35 - .L_34)
	.align		4
.L_34:
        /*004c*/ 	.word	index@(.nv.constant0._Z4initPii)
        /*0050*/ 	.short	0x0380
        /*0052*/ 	.short	0x000c


	//----- nvinfo : EIATTR_SW_WAR
	.align		4
.L_35:
        /*0054*/ 	.byte	0x04, 0x36
        /*0056*/ 	.short	(.L_37 - .L_36)
.L_36:
        /*0058*/ 	.word	0x00000008
.L_37:


//--------------------- .nv.callgraph             --------------------------
	.section	.nv.callgraph,"",@"SHT_CUDA_CALLGRAPH"
	.align	4
	.sectionentsize	8
	.align		4
        /*0000*/ 	.word	0x00000000
	.align		4
        /*0004*/ 	.word	0xffffffff
	.align		4
        /*0008*/ 	.word	0x00000000
	.align		4
        /*000c*/ 	.word	0xfffffffe
	.align		4
        /*0010*/ 	.word	0x00000000
	.align		4
        /*0014*/ 	.word	0xfffffffd
	.align		4
        /*0018*/ 	.word	0x00000000
	.align		4
        /*001c*/ 	.word	0xfffffffc


//--------------------- .text._Z6smoothPiS_i      --------------------------
	.section	.text._Z6smoothPiS_i,"ax",@progbits
	.align	128
        .global         _Z6smoothPiS_i
        .type           _Z6smoothPiS_i,@function
        .size           _Z6smoothPiS_i,(.L_x_2 - _Z6smoothPiS_i)
        .other          _Z6smoothPiS_i,@"STO_CUDA_ENTRY STV_DEFAULT"
_Z6smoothPiS_i:
.text._Z6smoothPiS_i:
[----:B------:R-:W-:Y:S01]  /*0000*/  LDC R1, c[0x0][0x37c] ;  /* 0x0000df00ff017b82 */ /* 0x000fe20000000800 */
[----:B------:R-:W0:Y:S07]  /*0010*/  S2R R0, SR_TID.X ;  /* 0x0000000000007919 */ /* 0x000e2e0000002100 */
[----:B------:R-:W0:Y:S01]  /*0020*/  S2UR UR5, SR_CTAID.X ;  /* 0x00000000000579c3 */ /* 0x000e220000002500 */
[----:B------:R-:W1:Y:S01]  /*0030*/  LDCU UR4, c[0x0][0x390] ;  /* 0x00007200ff0477ac */ /* 0x000e620008000800 */
[----:B------:R-:W2:Y:S06]  /*0040*/  LDCU.64 UR6, c[0x0][0x358] ;  /* 0x00006b00ff0677ac */ /* 0x000eac0008000a00 */
[----:B------:R-:W0:Y:S08]  /*0050*/  LDC R3, c[0x0][0x360] ;  /* 0x0000d800ff037b82 */ /* 0x000e300000000800 */
[----:B------:R-:W3:Y:S01]  /*0060*/  LDC.64 R4, c[0x0][0x380] ;  /* 0x0000e000ff047b82 */ /* 0x000ee20000000a00 */
[----:B-1----:R-:W-:Y:S01]  /*0070*/  UIADD3 UR4, UPT, UPT, UR4, -0x1, URZ ;  /* 0xffffffff04047890 */ /* 0x002fe2000fffe0ff */
[----:B0-----:R-:W-:-:S05]  /*0080*/  IMAD R0, R3, UR5, R0 ;  /* 0x0000000503007c24 */ /* 0x001fca000f8e0200 */
[C---:B------:R-:W-:Y:S02]  /*0090*/  ISETP.GE.AND P0, PT, R0.reuse, 0x1, PT ;  /* 0x000000010000780c */ /* 0x040fe40003f06270 */
[C---:B------:R-:W-:Y:S01]  /*00a0*/  ISETP.GE.AND P1, PT, R0.reuse, UR4, PT ;  /* 0x0000000400007c0c */ /* 0x040fe2000bf26270 */
[----:B---3--:R-:W-:-:S05]  /*00b0*/  IMAD.WIDE R2, R0, 0x4, R4 ;  /* 0x0000000400027825 */ /* 0x008fca00078e0204 */
[----:B--2---:R-:W2:Y:S05]  /*00c0*/  LDG.E R8, desc[UR6][R2.64] ;  /* 0x0000000602087981 */ /* 0x004eaa000c1e1900 */
[----:B------:R-:W-:Y:S02]  /*00d0*/  @P0 VIADD R7, R0, 0xffffffff ;  /* 0xffffffff00070836 */ /* 0x000fe40000000000 */
[----:B------:R0:W3:Y:S02]  /*00e0*/  @!P1 LDG.E R11, desc[UR6][R2.64+0x4] ;  /* 0x00000406020b9981 */ /* 0x0000e4000c1e1900 */
[----:B------:R-:W-:-:S06]  /*00f0*/  @P0 IMAD.WIDE.U32 R4, R7, 0x4, R4 ;  /* 0x0000000407040825 */ /* 0x000fcc00078e0004 */
[----:B------:R-:W2:Y:S01]  /*0100*/  @P0 LDG.E R5, desc[UR6][R4.64] ;  /* 0x0000000604050981 */ /* 0x000ea2000c1e1900 */
[----:B------:R-:W-:Y:S01]  /*0110*/  IMAD.MOV.U32 R9, RZ, RZ, 0x1 ;  /* 0x00000001ff097424 */ /* 0x000fe200078e00ff */
[----:B------:R-:W-:-:S05]  /*0120*/  @P0 MOV R9, 0x2 ;  /* 0x0000000200090802 */ /* 0x000fca0000000f00 */
[----:B------:R-:W-:-:S05]  /*0130*/  @!P1 VIADD R9, R9, 0x1 ;  /* 0x0000000109099836 */ /* 0x000fca0000000000 */
[----:B------:R-:W-:-:S04]  /*0140*/  IABS R13, R9 ;  /* 0x00000009000d7213 */ /* 0x000fc80000000000 */
[----:B------:R-:W1:Y:S08]  /*0150*/  I2F.RP R10, R13 ;  /* 0x0000000d000a7306 */ /* 0x000e700000209400 */
[----:B-1----:R-:W1:Y:S02]  /*0160*/  MUFU.RCP R10, R10 ;  /* 0x0000000a000a7308 */ /* 0x002e640000001000 */
[----:B-1----:R-:W-:-:S06]  /*0170*/  IADD3 R6, PT, PT, R10, 0xffffffe, RZ ;  /* 0x0ffffffe0a067810 */ /* 0x002fcc0007ffe0ff */
[----:B------:R1:W0:Y:S02]  /*0180*/  F2I.FTZ.U32.TRUNC.NTZ R7, R6 ;  /* 0x0000000600077305 */ /* 0x000224000021f000 */
[----:B-1----:R-:W-:Y:S02]  /*0190*/  IMAD.MOV.U32 R6, RZ, RZ, RZ ;  /* 0x000000ffff067224 */ /* 0x002fe400078e00ff */
[----:B0-----:R-:W-:-:S04]  /*01a0*/  IMAD.MOV R2, RZ, RZ, -R7 ;  /* 0x000000ffff027224 */ /* 0x001fc800078e0a07 */
[----:B------:R-:W-:-:S04]  /*01b0*/  IMAD R3, R2, R13, RZ ;  /* 0x0000000d02037224 */ /* 0x000fc800078e02ff */
[----:B------:R-:W-:Y:S01]  /*01c0*/  IMAD.HI.U32 R7, R7, R3, R6 ;  /* 0x0000000307077227 */ /* 0x000fe200078e0006 */
[----:B--2---:R-:W-:-:S05]  /*01d0*/  @P0 IADD3 R8, PT, PT, R8, R5, RZ ;  /* 0x0000000508080210 */ /* 0x004fca0007ffe0ff */
[----:B---3--:R-:W-:Y:S01]  /*01e0*/  @!P1 IMAD.IADD R8, R8, 0x1, R11 ;  /* 0x0000000108089824 */ /* 0x008fe200078e020b */
[----:B------:R-:W-:-:S04]  /*01f0*/  IABS R5, R9 ;  /* 0x0000000900057213 */ /* 0x000fc80000000000 */
[----:B------:R-:W-:Y:S02]  /*0200*/  IABS R4, R8 ;  /* 0x0000000800047213 */ /* 0x000fe40000000000 */
[----:B------:R-:W-:-:S03]  /*0210*/  IADD3 R2, PT, PT, RZ, -R5, RZ ;  /* 0x80000005ff027210 */ /* 0x000fc60007ffe0ff */
[----:B------:R-:W-:-:S04]  /*0220*/  IMAD.HI.U32 R7, R7, R4, RZ ;  /* 0x0000000407077227 */ /* 0x000fc800078e00ff */
[----:B------:R-:W-:Y:S02]  /*0230*/  IMAD R4, R7, R2, R4 ;  /* 0x0000000207047224 */ /* 0x000fe400078e0204 */
[----:B------:R-:W0:Y:S03]  /*0240*/  LDC.64 R2, c[0x0][0x388] ;  /* 0x0000e200ff027b82 */ /* 0x000e260000000a00 */
[----:B------:R-:W-:Y:S02]  /*0250*/  ISETP.GT.U32.AND P2, PT, R13, R4, PT ;  /* 0x000000040d00720c */ /* 0x000fe40003f44070 */
[----:B------:R-:W-:-:S11]  /*0260*/  LOP3.LUT R8, R8, R9, RZ, 0x3c, !PT ;  /* 0x0000000908087212 */ /* 0x000fd600078e3cff */
[----:B------:R-:W-:-:S04]  /*0270*/  @!P2 IADD3 R4, PT, PT, R4, -R13, RZ ;  /* 0x8000000d0404a210 */ /* 0x000fc80007ffe0ff */
[----:B------:R-:W-:Y:S01]  /*0280*/  ISETP.GE.U32.AND P0, PT, R4, R13, PT ;  /* 0x0000000d0400720c */ /* 0x000fe20003f06070 */
[----:B------:R-:W-:Y:S01]  /*0290*/  @!P2 VIADD R7, R7, 0x1 ;  /* 0x000000010707a836 */ /* 0x000fe20000000000 */
[----:B------:R-:W-:Y:S02]  /*02a0*/  ISETP.GE.AND P1, PT, R8, RZ, PT ;  /* 0x000000ff0800720c */ /* 0x000fe40003f26270 */
[----:B------:R-:W-:Y:S01]  /*02b0*/  ISETP.NE.AND P2, PT, R9, RZ, PT ;  /* 0x000000ff0900720c */ /* 0x000fe20003f45270 */
[----:B0-----:R-:W-:-:S08]  /*02c0*/  IMAD.WIDE R2, R0, 0x4, R2 ;  /* 0x0000000400027825 */ /* 0x001fd000078e0202 */
[----:B------:R-:W-:-:S05]  /*02d0*/  @P0 IADD3 R7, PT, PT, R7, 0x1, RZ ;  /* 0x0000000107070810 */ /* 0x000fca0007ffe0ff */
[----:B------:R-:W-:Y:S01]  /*02e0*/  @!P1 IMAD.MOV R7, RZ, RZ, -R7 ;  /* 0x000000ffff079224 */ /* 0x000fe200078e0a07 */
[----:B------:R-:W-:-:S05]  /*02f0*/  @!P2 LOP3.LUT R7, RZ, R9, RZ, 0x33, !PT ;  /* 0x00000009ff07a212 */ /* 0x000fca00078e33ff */
[----:B------:R-:W-:Y:S01]  /*0300*/  STG.E desc[UR6][R2.64], R7 ;  /* 0x0000000702007986 */ /* 0x000fe2000c101906 */
[----:B------:R-:W-:Y:S05]  /*0310*/  EXIT ;  /* 0x000000000000794d */ /* 0x000fea0003800000 */
.L_x_0:
[----:B------:R-:W-:-:S00]  /*0320*/  BRA `(.L_x_0) ;  /* 0xfffffffc00fc7947 */ /* 0x000fc0000383ffff */
[----:B------:R-:W-:-:S00]  /*0330*/  NOP ;  /* 0x0000000000007918 */ /* 0x000fc00000000000 */
        /* <DEDUP_REMOVED lines=12> */
.L_x_2:


//--------------------- .text._Z4initPii          --------------------------
	.section	.text._Z4initPii,"ax",@progbits
	.align	128
        .global         _Z4initPii
        .type           _Z4initPii,@function
        .size           _Z4initPii,(.L_x_3 - _Z4initPii)
        .other          _Z4initPii,@"STO_CUDA_ENTRY STV_DEFAULT"
_Z4initPii:
.text._Z4initPii:
[----:B------:R-:W-:Y:S01]  /*0000*/  LDC R1, c[0x0][0x37c] ;  /* 0x0000df00ff017b82 */ /* 0x000fe20000000800 */
[----:B------:R-:W0:Y:S07]  /*0010*/  S2R R5, SR_TID.X ;  /* 0x0000000000057919 */ /* 0x000e2e0000002100 */
[----:B------:R-:W0:Y:S01]  /*0020*/  S2UR UR4, SR_CTAID.X ;  /* 0x00000000000479c3 */ /* 0x000e220000002500 */
[----:B------:R-:W1:Y:S07]  /*0030*/  LDCU UR5, c[0x0][0x388] ;  /* 0x00007100ff0577ac */ /* 0x000e6e0008000800 */
[----:B------:R-:W0:Y:S02]  /*0040*/  LDC R0, c[0x0][0x360] ;  /* 0x0000d800ff007b82 */ /* 0x000e240000000800 */
[----:B0-----:R-:W-:-:S05]  /*0050*/  IMAD R5, R0, UR4, R5 ;  /* 0x0000000400057c24 */ /* 0x001fca000f8e0205 */
[----:B-1----:R-:W-:-:S13]  /*0060*/  ISETP.GE.AND P0, PT, R5, UR5, PT ;  /* 0x0000000505007c0c */ /* 0x002fda000bf06270 */
[----:B------:R-:W-:Y:S05]  /*0070*/  @P0 EXIT ;  /* 0x000000000000094d */ /* 0x000fea0003800000 */
[----:B------:R-:W0:Y:S01]  /*0080*/  LDC.64 R2, c[0x0][0x380] ;  /* 0x0000e000ff027b82 */ /* 0x000e220000000a00 */
[----:B------:R-:W1:Y:S01]  /*0090*/  LDCU.64 UR4, c[0x0][0x358] ;  /* 0x00006b00ff0477ac */ /* 0x000e620008000a00 */
[----:B0-----:R-:W-:-:S05]  /*00a0*/  IMAD.WIDE R2, R5, 0x4, R2 ;  /* 0x0000000405027825 */ /* 0x001fca00078e0202 */
[----:B-1----:R-:W-:Y:S01]  /*00b0*/  STG.E desc[UR4][R2.64], R5 ;  /* 0x0000000502007986 */ /* 0x002fe2000c101904 */
[----:B------:R-:W-:Y:S05]  /*00c0*/  EXIT ;  /* 0x000000000000794d */ /* 0x000fea0003800000 */
.L_x_1:
        /* <DEDUP_REMOVED lines=11> */
.L_x_3:


//--------------------- .nv.shared.reserved.0     --------------------------
	.section	.nv.shared.reserved.0,"aw",@nobits
	.weak		__nv_reservedSMEM_offset_0_alias
	.size		__nv_reservedSMEM_offset_0_alias, 0, 64
	.other		__nv_reservedSMEM_offset_0_alias,@"STO_CUDA_RESERVED_SHARED STV_DEFAULT"
__nv_reservedSMEM_offset_0_alias:
	.zero		0
	.zero		64


//--------------------- .nv.constant0._Z6smoothPiS_i --------------------------
	.section	.nv.constant0._Z6smoothPiS_i,"a",@progbits
	.sectionflags	@""
	.align	4
.nv.constant0._Z6smoothPiS_i:
	.zero		916


//--------------------- .nv.constant0._Z4initPii  --------------------------
	.section	.nv.constant0._Z4initPii,"a",@progbits
	.sectionflags	@""
	.align	4
.nv.constant0._Z4initPii:
	.zero		908


//--------------------- SYMBOLS --------------------------

	.type		.nv.reservedSmem.offset0,@object
	.size		.nv.reservedSmem.offset0,0x4
